//
// Generated by NVIDIA NVVM Compiler
//
// Compiler Build ID: CL-36424714
// Cuda compilation tools, release 13.0, V13.0.88
// Based on NVVM 20.0.0
//

.version 9.0
.target sm_100
.address_size 64

	// .globl	_Z29bitonicSortRankKernel128_fp32PfPj
// _ZZ29bitonicSortRankKernel128_fp32PfPjE4smem has been demoted
// _ZZ29bitonicSortRankKernel128_fp32PfPjE6sindex has been demoted

.visible .entry _Z29bitonicSortRankKernel128_fp32PfPj(
	.param .u64 .ptr .align 1 _Z29bitonicSortRankKernel128_fp32PfPj_param_0,
	.param .u64 .ptr .align 1 _Z29bitonicSortRankKernel128_fp32PfPj_param_1
)
{
	.reg .pred 	%p<6>;
	.reg .b32 	%r<83>;
	.reg .b32 	%f<9>;
	.reg .b64 	%rd<13>;
	// demoted variable
	.shared .align 4 .b8 _ZZ29bitonicSortRankKernel128_fp32PfPjE4smem[1024];
	// demoted variable
	.shared .align 4 .b8 _ZZ29bitonicSortRankKernel128_fp32PfPjE6sindex[1024];
	ld.param.u64 	%rd4, [_Z29bitonicSortRankKernel128_fp32PfPj_param_0];
	ld.param.u64 	%rd3, [_Z29bitonicSortRankKernel128_fp32PfPj_param_1];
	cvta.to.global.u64 	%rd5, %rd4;
	mov.u32 	%r14, %ctaid.x;
	mov.u32 	%r1, %tid.x;
	mov.u32 	%r15, %ntid.x;
	mul.lo.s32 	%r16, %r14, %r15;
	shl.b32 	%r17, %r16, 1;
	add.s32 	%r2, %r17, %r1;
	mul.wide.u32 	%rd6, %r2, 4;
	add.s64 	%rd1, %rd5, %rd6;
	ld.global.f32 	%f1, [%rd1];
	shl.b32 	%r18, %r1, 2;
	mov.u32 	%r19, _ZZ29bitonicSortRankKernel128_fp32PfPjE4smem;
	add.s32 	%r3, %r19, %r18;
	st.shared.f32 	[%r3], %f1;
	add.s32 	%r4, %r2, %r15;
	mul.wide.u32 	%rd7, %r4, 4;
	add.s64 	%rd2, %rd5, %rd7;
	ld.global.f32 	%f2, [%rd2];
	shl.b32 	%r20, %r15, 2;
	add.s32 	%r5, %r3, %r20;
	st.shared.f32 	[%r5], %f2;
	mov.u32 	%r21, _ZZ29bitonicSortRankKernel128_fp32PfPjE6sindex;
	add.s32 	%r6, %r21, %r18;
	st.shared.u32 	[%r6], %r2;
	add.s32 	%r7, %r6, %r20;
	st.shared.u32 	[%r7], %r4;
	mov.b32 	%r81, 1;
$L__BB0_1:
	add.s32 	%r22, %r81, -1;
	shr.u32 	%r23, %r1, %r22;
	shl.b32 	%r24, %r23, %r22;
	sub.s32 	%r25, %r1, %r24;
	shl.b32 	%r26, %r23, %r81;
	add.s32 	%r27, %r25, %r26;
	add.s32 	%r28, %r23, 1;
	shl.b32 	%r29, %r28, %r81;
	not.b32 	%r30, %r25;
	add.s32 	%r31, %r29, %r30;
	shl.b32 	%r32, %r27, 2;
	add.s32 	%r34, %r19, %r32;
	ld.shared.f32 	%f3, [%r34];
	shl.b32 	%r35, %r31, 2;
	add.s32 	%r36, %r19, %r35;
	ld.shared.f32 	%f4, [%r36];
	add.s32 	%r38, %r21, %r32;
	ld.shared.u32 	%r39, [%r38];
	add.s32 	%r40, %r21, %r35;
	ld.shared.u32 	%r41, [%r40];
	setp.gt.f32 	%p1, %f3, %f4;
	selp.b32 	%r42, %r31, %r27, %p1;
	selp.b32 	%r43, %r27, %r31, %p1;
	shl.b32 	%r44, %r42, 2;
	add.s32 	%r45, %r19, %r44;
	st.shared.f32 	[%r45], %f3;
	shl.b32 	%r46, %r43, 2;
	add.s32 	%r47, %r19, %r46;
	st.shared.f32 	[%r47], %f4;
	add.s32 	%r48, %r21, %r44;
	st.shared.u32 	[%r48], %r39;
	add.s32 	%r49, %r21, %r46;
	st.shared.u32 	[%r49], %r41;
	bar.sync 	0;
	setp.lt.u32 	%p2, %r81, 2;
	@%p2 bra 	$L__BB0_4;
	mov.b32 	%r50, 1;
	shl.b32 	%r82, %r50, %r81;
$L__BB0_3:
	shr.u32 	%r11, %r82, 1;
	shr.u32 	%r51, %r82, 2;
	add.s32 	%r52, %r51, -1;
	not.b32 	%r53, %r51;
	and.b32  	%r54, %r53, %r52;
	popc.b32 	%r55, %r54;
	shr.u32 	%r56, %r1, %r55;
	mul.lo.s32 	%r57, %r56, %r51;
	sub.s32 	%r58, %r1, %r57;
	mad.lo.s32 	%r59, %r56, %r11, %r58;
	add.s32 	%r60, %r59, %r51;
	shl.b32 	%r61, %r59, 2;
	add.s32 	%r63, %r19, %r61;
	ld.shared.f32 	%f5, [%r63];
	and.b32  	%r64, %r82, 2147483644;
	add.s32 	%r65, %r63, %r64;
	ld.shared.f32 	%f6, [%r65];
	add.s32 	%r67, %r21, %r61;
	ld.shared.u32 	%r68, [%r67];
	add.s32 	%r69, %r67, %r64;
	ld.shared.u32 	%r70, [%r69];
	setp.gt.f32 	%p3, %f5, %f6;
	selp.b32 	%r71, %r60, %r59, %p3;
	selp.b32 	%r72, %r59, %r60, %p3;
	shl.b32 	%r73, %r71, 2;
	add.s32 	%r74, %r19, %r73;
	st.shared.f32 	[%r74], %f5;
	shl.b32 	%r75, %r72, 2;
	add.s32 	%r76, %r19, %r75;
	st.shared.f32 	[%r76], %f6;
	add.s32 	%r77, %r21, %r73;
	st.shared.u32 	[%r77], %r68;
	add.s32 	%r78, %r21, %r75;
	st.shared.u32 	[%r78], %r70;
	bar.sync 	0;
	setp.gt.u32 	%p4, %r82, 7;
	mov.u32 	%r82, %r11;
	@%p4 bra 	$L__BB0_3;
$L__BB0_4:
	add.s32 	%r81, %r81, 1;
	setp.ne.s32 	%p5, %r81, 9;
	@%p5 bra 	$L__BB0_1;
	cvta.to.global.u64 	%rd8, %rd3;
	ld.shared.u32 	%r79, [%r6];
	add.s64 	%rd10, %rd8, %rd6;
	st.global.u32 	[%rd10], %r79;
	ld.shared.u32 	%r80, [%r7];
	add.s64 	%rd12, %rd8, %rd7;
	st.global.u32 	[%rd12], %r80;
	ld.shared.f32 	%f7, [%r3];
	st.global.f32 	[%rd1], %f7;
	ld.shared.f32 	%f8, [%r5];
	st.global.f32 	[%rd2], %f8;
	ret;

}
	// .globl	_Z33bitonicSortRankKernelXBlock1_fp32PfPji
.visible .entry _Z33bitonicSortRankKernelXBlock1_fp32PfPji(
	.param .u64 .ptr .align 1 _Z33bitonicSortRankKernelXBlock1_fp32PfPji_param_0,
	.param .u64 .ptr .align 1 _Z33bitonicSortRankKernelXBlock1_fp32PfPji_param_1,
	.param .u32 _Z33bitonicSortRankKernelXBlock1_fp32PfPji_param_2
)
{
	.reg .pred 	%p<2>;
	.reg .b32 	%r<22>;
	.reg .b32 	%f<3>;
	.reg .b64 	%rd<17>;

	ld.param.u64 	%rd1, [_Z33bitonicSortRankKernelXBlock1_fp32PfPji_param_0];
	ld.param.u64 	%rd2, [_Z33bitonicSortRankKernelXBlock1_fp32PfPji_param_1];
	ld.param.u32 	%r1, [_Z33bitonicSortRankKernelXBlock1_fp32PfPji_param_2];
	cvta.to.global.u64 	%rd3, %rd2;
	cvta.to.global.u64 	%rd4, %rd1;
	mov.u32 	%r2, %ctaid.x;
	mov.u32 	%r3, %ntid.x;
	mov.u32 	%r4, %tid.x;
	mad.lo.s32 	%r5, %r2, %r3, %r4;
	mov.b32 	%r6, 1;
	shl.b32 	%r7, %r6, %r1;
	shr.s32 	%r8, %r7, 1;
	div.s32 	%r9, %r5, %r8;
	mul.lo.s32 	%r10, %r9, %r8;
	sub.s32 	%r11, %r5, %r10;
	shl.b32 	%r12, %r9, %r1;
	add.s32 	%r13, %r11, %r12;
	add.s32 	%r14, %r9, 1;
	shl.b32 	%r15, %r14, %r1;
	not.b32 	%r16, %r11;
	add.s32 	%r17, %r15, %r16;
	mul.wide.s32 	%rd5, %r13, 4;
	add.s64 	%rd6, %rd4, %rd5;
	ld.global.f32 	%f1, [%rd6];
	mul.wide.s32 	%rd7, %r17, 4;
	add.s64 	%rd8, %rd4, %rd7;
	ld.global.f32 	%f2, [%rd8];
	add.s64 	%rd9, %rd3, %rd5;
	ld.global.u32 	%r18, [%rd9];
	add.s64 	%rd10, %rd3, %rd7;
	ld.global.u32 	%r19, [%rd10];
	setp.gt.f32 	%p1, %f1, %f2;
	selp.b32 	%r20, %r17, %r13, %p1;
	selp.b32 	%r21, %r13, %r17, %p1;
	mul.wide.u32 	%rd11, %r20, 4;
	add.s64 	%rd12, %rd4, %rd11;
	st.global.f32 	[%rd12], %f1;
	mul.wide.u32 	%rd13, %r21, 4;
	add.s64 	%rd14, %rd4, %rd13;
	st.global.f32 	[%rd14], %f2;
	add.s64 	%rd15, %rd3, %rd11;
	st.global.u32 	[%rd15], %r18;
	add.s64 	%rd16, %rd3, %rd13;
	st.global.u32 	[%rd16], %r19;
	ret;

}
	// .globl	_Z33bitonicSortRankKernelXBlock2_fp32PfPjii
.visible .entry _Z33bitonicSortRankKernelXBlock2_fp32PfPjii(
	.param .u64 .ptr .align 1 _Z33bitonicSortRankKernelXBlock2_fp32PfPjii_param_0,
	.param .u64 .ptr .align 1 _Z33bitonicSortRankKernelXBlock2_fp32PfPjii_param_1,
	.param .u32 _Z33bitonicSortRankKernelXBlock2_fp32PfPjii_param_2,
	.param .u32 _Z33bitonicSortRankKernelXBlock2_fp32PfPjii_param_3
)
{
	.reg .pred 	%p<2>;
	.reg .b32 	%r<16>;
	.reg .b32 	%f<3>;
	.reg .b64 	%rd<17>;

	ld.param.u64 	%rd1, [_Z33bitonicSortRankKernelXBlock2_fp32PfPjii_param_0];
	ld.param.u64 	%rd2, [_Z33bitonicSortRankKernelXBlock2_fp32PfPjii_param_1];
	ld.param.u32 	%r1, [_Z33bitonicSortRankKernelXBlock2_fp32PfPjii_param_3];
	cvta.to.global.u64 	%rd3, %rd2;
	cvta.to.global.u64 	%rd4, %rd1;
	mov.u32 	%r2, %ctaid.x;
	mov.u32 	%r3, %ntid.x;
	mov.u32 	%r4, %tid.x;
	mad.lo.s32 	%r5, %r2, %r3, %r4;
	shr.s32 	%r6, %r1, 1;
	div.s32 	%r7, %r5, %r6;
	mul.lo.s32 	%r8, %r7, %r6;
	sub.s32 	%r9, %r5, %r8;
	mad.lo.s32 	%r10, %r7, %r1, %r9;
	add.s32 	%r11, %r10, %r6;
	mul.wide.s32 	%rd5, %r10, 4;
	add.s64 	%rd6, %rd4, %rd5;
	ld.global.f32 	%f1, [%rd6];
	mul.wide.s32 	%rd7, %r6, 4;
	add.s64 	%rd8, %rd6, %rd7;
	ld.global.f32 	%f2, [%rd8];
	add.s64 	%rd9, %rd3, %rd5;
	ld.global.u32 	%r12, [%rd9];
	add.s64 	%rd10, %rd9, %rd7;
	ld.global.u32 	%r13, [%rd10];
	setp.gt.f32 	%p1, %f1, %f2;
	selp.b32 	%r14, %r11, %r10, %p1;
	selp.b32 	%r15, %r10, %r11, %p1;
	mul.wide.u32 	%rd11, %r14, 4;
	add.s64 	%rd12, %rd4, %rd11;
	st.global.f32 	[%rd12], %f1;
	mul.wide.u32 	%rd13, %r15, 4;
	add.s64 	%rd14, %rd4, %rd13;
	st.global.f32 	[%rd14], %f2;
	add.s64 	%rd15, %rd3, %rd11;
	st.global.u32 	[%rd15], %r12;
	add.s64 	%rd16, %rd3, %rd13;
	st.global.u32 	[%rd16], %r13;
	ret;

}


// ===== COMPILED SASS (sm_100) =====

	.target	sm_100

	.elftype	@"ET_EXEC"


//--------------------- .note.nv.tkinfo           --------------------------
	.section	.note.nv.tkinfo,"",@"SHT_NOTE"
	.sectionflags	@"SHF_NOTE_NV_TKINFO"
	.tkinfo
        /*0018*/ 	.word	0x00000002
        /*0030*/ 	.string	""
        /*0030*/ 	.string	"ptxas"
        /*0030*/ 	.string	"Cuda compilation tools, release 13.0, V13.0.88"
        /*0030*/ 	.string	"Build cuda_13.0.r13.0/compiler.36424714_0"
        /*0030*/ 	.string	"-arch sm_100 -m 64 "



//--------------------- .note.nv.cuinfo           --------------------------
	.section	.note.nv.cuinfo,"",@"SHT_NOTE"
	.sectionflags	@"SHF_NOTE_NV_CUINFO"
        /*0018*/ 	.short	0x0002
        /*001a*/ 	.short	0x0064
        /*001c*/ 	.short	0x0082
	.zero		2


//--------------------- .nv.info                  --------------------------
	.section	.nv.info,"",@"SHT_CUDA_INFO"
	.align	4


	//----- nvinfo : EIATTR_REGCOUNT
	.align		4
        /*0000*/ 	.byte	0x04, 0x2f
        /*0002*/ 	.short	(.L_1 - .L_0)
	.align		4
.L_0:
        /*0004*/ 	.word	index@(_Z29bitonicSortRankKernel128_fp32PfPj)
        /*0008*/ 	.word	0x00000019


	//----- nvinfo : EIATTR_FRAME_SIZE
	.align		4
.L_1:
        /*000c*/ 	.byte	0x04, 0x11
        /*000e*/ 	.short	(.L_3 - .L_2)
	.align		4
.L_2:
        /*0010*/ 	.word	index@(_Z29bitonicSortRankKernel128_fp32PfPj)
        /*0014*/ 	.word	0x00000000


	//----- nvinfo : EIATTR_REGCOUNT
	.align		4
.L_3:
        /*0018*/ 	.byte	0x04, 0x2f
        /*001a*/ 	.short	(.L_5 - .L_4)
	.align		4
.L_4:
        /*001c*/ 	.word	index@(_Z33bitonicSortRankKernelXBlock1_fp32PfPji)
        /*0020*/ 	.word	0x00000018


	//----- nvinfo : EIATTR_FRAME_SIZE
	.align		4
.L_5:
        /*0024*/ 	.byte	0x04, 0x11
        /*0026*/ 	.short	(.L_7 - .L_6)
	.align		4
.L_6:
        /*0028*/ 	.word	index@(_Z33bitonicSortRankKernelXBlock1_fp32PfPji)
        /*002c*/ 	.word	0x00000000


	//----- nvinfo : EIATTR_REGCOUNT
	.align		4
.L_7:
        /*0030*/ 	.byte	0x04, 0x2f
        /*0032*/ 	.short	(.L_9 - .L_8)
	.align		4
.L_8:
        /*0034*/ 	.word	index@(_Z33bitonicSortRankKernelXBlock2_fp32PfPjii)
        /*0038*/ 	.word	0x00000018


	//----- nvinfo : EIATTR_FRAME_SIZE
	.align		4
.L_9:
        /*003c*/ 	.byte	0x04, 0x11
        /*003e*/ 	.short	(.L_11 - .L_10)
	.align		4
.L_10:
        /*0040*/ 	.word	index@(_Z33bitonicSortRankKernelXBlock2_fp32PfPjii)
        /*0044*/ 	.word	0x00000000


	//----- nvinfo : EIATTR_MIN_STACK_SIZE
	.align		4
.L_11:
        /*0048*/ 	.byte	0x04, 0x12
        /*004a*/ 	.short	(.L_13 - .L_12)
	.align		4
.L_12:
        /*004c*/ 	.word	index@(_Z33bitonicSortRankKernelXBlock2_fp32PfPjii)
        /*0050*/ 	.word	0x00000000


	//----- nvinfo : EIATTR_MIN_STACK_SIZE
	.align		4
.L_13:
        /*0054*/ 	.byte	0x04, 0x12
        /*0056*/ 	.short	(.L_15 - .L_14)
	.align		4
.L_14:
        /*0058*/ 	.word	index@(_Z33bitonicSortRankKernelXBlock1_fp32PfPji)
        /*005c*/ 	.word	0x00000000


	//----- nvinfo : EIATTR_MIN_STACK_SIZE
	.align		4
.L_15:
        /*0060*/ 	.byte	0x04, 0x12
        /*0062*/ 	.short	(.L_17 - .L_16)
	.align		4
.L_16:
        /*0064*/ 	.word	index@(_Z29bitonicSortRankKernel128_fp32PfPj)
        /*0068*/ 	.word	0x00000000
.L_17:


//--------------------- .nv.compat                --------------------------
	.section	.nv.compat,"",@"SHT_CUDA_COMPAT_INFO"
	.align	4
        /*0000*/ 	.byte	0x02, 0x09, 0x00, 0x00, 0x02, 0x02, 0x01, 0x00, 0x02, 0x05, 0x05, 0x00, 0x03, 0x07, 0x01, 0x01
        /*0010*/ 	.byte	0x02, 0x03, 0x00, 0x00, 0x02, 0x06, 0x01, 0x00, 0x04, 0x0b, 0x08, 0x00, 0x09, 0x00, 0x00, 0x00
        /*0020*/ 	.byte	0x00, 0x00, 0x00, 0x00


//--------------------- .nv.info._Z33bitonicSortRankKernelXBlock2_fp32PfPjii --------------------------
	.section	.nv.info._Z33bitonicSortRankKernelXBlock2_fp32PfPjii,"",@"SHT_CUDA_INFO"
	.sectionflags	@""
	.align	4


	//----- nvinfo : EIATTR_CUDA_API_VERSION
	.align		4
        /*0000*/ 	.byte	0x04, 0x37
        /*0002*/ 	.short	(.L_19 - .L_18)
.L_18:
        /*0004*/ 	.word	0x00000082


	//----- nvinfo : EIATTR_KPARAM_INFO
	.align		4
.L_19:
        /*0008*/ 	.byte	0x04, 0x17
        /*000a*/ 	.short	(.L_21 - .L_20)
.L_20:
        /*000c*/ 	.word	0x00000000
        /*0010*/ 	.short	0x0003
        /*0012*/ 	.short	0x0014
        /*0014*/ 	.byte	0x00, 0xf0, 0x11, 0x00


	//----- nvinfo : EIATTR_KPARAM_INFO
	.align		4
.L_21:
        /*0018*/ 	.byte	0x04, 0x17
        /*001a*/ 	.short	(.L_23 - .L_22)
.L_22:
        /*001c*/ 	.word	0x00000000
        /*0020*/ 	.short	0x0002
        /*0022*/ 	.short	0x0010
        /*0024*/ 	.byte	0x00, 0xf0, 0x11, 0x00


	//----- nvinfo : EIATTR_KPARAM_INFO
	.align		4
.L_23:
        /*0028*/ 	.byte	0x04, 0x17
        /*002a*/ 	.short	(.L_25 - .L_24)
.L_24:
        /*002c*/ 	.word	0x00000000
        /*0030*/ 	.short	0x0001
        /*0032*/ 	.short	0x0008
        /*0034*/ 	.byte	0x00, 0xf5, 0x21, 0x00


	//----- nvinfo : EIATTR_KPARAM_INFO
	.align		4
.L_25:
        /*0038*/ 	.byte	0x04, 0x17
        /*003a*/ 	.short	(.L_27 - .L_26)
.L_26:
        /*003c*/ 	.word	0x00000000
        /*0040*/ 	.short	0x0000
        /*0042*/ 	.short	0x0000
        /*0044*/ 	.byte	0x00, 0xf5, 0x21, 0x00


	//----- nvinfo : EIATTR_SPARSE_MMA_MASK
	.align		4
.L_27:
        /*0048*/ 	.byte	0x03, 0x50
        /*004a*/ 	.short	0x0000


	//----- nvinfo : EIATTR_MAXREG_COUNT
	.align		4
        /*004c*/ 	.byte	0x03, 0x1b
        /*004e*/ 	.short	0x00ff


	//----- nvinfo : EIATTR_MERCURY_ISA_VERSION
	.align		4
        /*0050*/ 	.byte	0x03, 0x5f
        /*0052*/ 	.short	0x0101


	//----- nvinfo : EIATTR_VRC_CTA_INIT_COUNT
	.align		4
        /*0054*/ 	.byte	0x02, 0x4a
	.zero		1
	.zero		1


	//----- nvinfo : EIATTR_EXIT_INSTR_OFFSETS
	.align		4
        /*0058*/ 	.byte	0x04, 0x1c
        /*005a*/ 	.short	(.L_29 - .L_28)


	//   ....[0]....
.L_28:
        /*005c*/ 	.word	0x000003b0


	//----- nvinfo : EIATTR_CBANK_PARAM_SIZE
	.align		4
.L_29:
        /*0060*/ 	.byte	0x03, 0x19
        /*0062*/ 	.short	0x0018


	//----- nvinfo : EIATTR_PARAM_CBANK
	.align		4
        /*0064*/ 	.byte	0x04, 0x0a
        /*0066*/ 	.short	(.L_31 - .L_30)
	.align		4
.L_30:
        /*0068*/ 	.word	index@(.nv.constant0._Z33bitonicSortRankKernelXBlock2_fp32PfPjii)
        /*006c*/ 	.short	0x0380
        /*006e*/ 	.short	0x0018


	//----- nvinfo : EIATTR_SW_WAR
	.align		4
.L_31:
        /*0070*/ 	.byte	0x04, 0x36
        /*0072*/ 	.short	(.L_33 - .L_32)
.L_32:
        /*0074*/ 	.word	0x00000008
.L_33:


//--------------------- .nv.info._Z33bitonicSortRankKernelXBlock1_fp32PfPji --------------------------
	.section	.nv.info._Z33bitonicSortRankKernelXBlock1_fp32PfPji,"",@"SHT_CUDA_INFO"
	.sectionflags	@""
	.align	4


	//----- nvinfo : EIATTR_CUDA_API_VERSION
	.align		4
        /*0000*/ 	.byte	0x04, 0x37
        /*0002*/ 	.short	(.L_35 - .L_34)
.L_34:
        /*0004*/ 	.word	0x00000082


	//----- nvinfo : EIATTR_KPARAM_INFO
	.align		4
.L_35:
        /*0008*/ 	.byte	0x04, 0x17
        /*000a*/ 	.short	(.L_37 - .L_36)
.L_36:
        /*000c*/ 	.word	0x00000000
        /*0010*/ 	.short	0x0002
        /*0012*/ 	.short	0x0010
        /*0014*/ 	.byte	0x00, 0xf0, 0x11, 0x00


	//----- nvinfo : EIATTR_KPARAM_INFO
	.align		4
.L_37:
        /*0018*/ 	.byte	0x04, 0x17
        /*001a*/ 	.short	(.L_39 - .L_38)
.L_38:
        /*001c*/ 	.word	0x00000000
        /*0020*/ 	.short	0x0001
        /*0022*/ 	.short	0x0008
        /*0024*/ 	.byte	0x00, 0xf5, 0x21, 0x00


	//----- nvinfo : EIATTR_KPARAM_INFO
	.align		4
.L_39:
        /*0028*/ 	.byte	0x04, 0x17
        /*002a*/ 	.short	(.L_41 - .L_40)
.L_40:
        /*002c*/ 	.word	0x00000000
        /*0030*/ 	.short	0x0000
        /*0032*/ 	.short	0x0000
        /*0034*/ 	.byte	0x00, 0xf5, 0x21, 0x00


	//----- nvinfo : EIATTR_SPARSE_MMA_MASK
	.align		4
.L_41:
        /*0038*/ 	.byte	0x03, 0x50
        /*003a*/ 	.short	0x0000


	//----- nvinfo : EIATTR_MAXREG_COUNT
	.align		4
        /*003c*/ 	.byte	0x03, 0x1b
        /*003e*/ 	.short	0x00ff


	//----- nvinfo : EIATTR_MERCURY_ISA_VERSION
	.align		4
        /*0040*/ 	.byte	0x03, 0x5f
        /*0042*/ 	.short	0x0101


	//----- nvinfo : EIATTR_VRC_CTA_INIT_COUNT
	.align		4
        /*0044*/ 	.byte	0x02, 0x4a
	.zero		1
	.zero		1


	//----- nvinfo : EIATTR_EXIT_INSTR_OFFSETS
	.align		4
        /*0048*/ 	.byte	0x04, 0x1c
        /*004a*/ 	.short	(.L_43 - .L_42)


	//   ....[0]....
.L_42:
        /*004c*/ 	.word	0x00000400


	//----- nvinfo : EIATTR_CBANK_PARAM_SIZE
	.align		4
.L_43:
        /*0050*/ 	.byte	0x03, 0x19
        /*0052*/ 	.short	0x0014


	//----- nvinfo : EIATTR_PARAM_CBANK
	.align		4
        /*0054*/ 	.byte	0x04, 0x0a
        /*0056*/ 	.short	(.L_45 - .L_44)
	.align		4
.L_44:
        /*0058*/ 	.word	index@(.nv.constant0._Z33bitonicSortRankKernelXBlock1_fp32PfPji)
        /*005c*/ 	.short	0x0380
        /*005e*/ 	.short	0x0014


	//----- nvinfo : EIATTR_SW_WAR
	.align		4
.L_45:
        /*0060*/ 	.byte	0x04, 0x36
        /*0062*/ 	.short	(.L_47 - .L_46)
.L_46:
        /*0064*/ 	.word	0x00000008
.L_47:


//--------------------- .nv.info._Z29bitonicSortRankKernel128_fp32PfPj --------------------------
	.section	.nv.info._Z29bitonicSortRankKernel128_fp32PfPj,"",@"SHT_CUDA_INFO"
	.sectionflags	@""
	.align	4


	//----- nvinfo : EIATTR_CUDA_API_VERSION
	.align		4
        /*0000*/ 	.byte	0x04, 0x37
        /*0002*/ 	.short	(.L_49 - .L_48)
.L_48:
        /*0004*/ 	.word	0x00000082


	//----- nvinfo : EIATTR_KPARAM_INFO
	.align		4
.L_49:
        /*0008*/ 	.byte	0x04, 0x17
        /*000a*/ 	.short	(.L_51 - .L_50)
.L_50:
        /*000c*/ 	.word	0x00000000
        /*0010*/ 	.short	0x0001
        /*0012*/ 	.short	0x0008
        /*0014*/ 	.byte	0x00, 0xf5, 0x21, 0x00


	//----- nvinfo : EIATTR_KPARAM_INFO
	.align		4
.L_51:
        /*0018*/ 	.byte	0x04, 0x17
        /*001a*/ 	.short	(.L_53 - .L_52)
.L_52:
        /*001c*/ 	.word	0x00000000
        /*0020*/ 	.short	0x0000
        /*0022*/ 	.short	0x0000
        /*0024*/ 	.byte	0x00, 0xf5, 0x21, 0x00


	//----- nvinfo : EIATTR_SPARSE_MMA_MASK
	.align		4
.L_53:
        /*0028*/ 	.byte	0x03, 0x50
        /*002a*/ 	.short	0x0000


	//----- nvinfo : EIATTR_MAXREG_COUNT
	.align		4
        /*002c*/ 	.byte	0x03, 0x1b
        /*002e*/ 	.short	0x00ff


	//----- nvinfo : EIATTR_NUM_BARRIERS
	.align		4
        /*0030*/ 	.byte	0x02, 0x4c
        /*0032*/ 	.byte	0x01
	.zero		1


	//----- nvinfo : EIATTR_MERCURY_ISA_VERSION
	.align		4
        /*0034*/ 	.byte	0x03, 0x5f
        /*0036*/ 	.short	0x0101


	//----- nvinfo : EIATTR_VRC_CTA_INIT_COUNT
	.align		4
        /*0038*/ 	.byte	0x02, 0x4a
	.zero		1
	.zero		1


	//----- nvinfo : EIATTR_EXIT_INSTR_OFFSETS
	.align		4
        /*003c*/ 	.byte	0x04, 0x1c
        /*003e*/ 	.short	(.L_55 - .L_54)


	//   ....[0]....
.L_54:
        /*0040*/ 	.word	0x000006b0


	//----- nvinfo : EIATTR_CBANK_PARAM_SIZE
	.align		4
.L_55:
        /*0044*/ 	.byte	0x03, 0x19
        /*0046*/ 	.short	0x0010


	//----- nvinfo : EIATTR_PARAM_CBANK
	.align		4
        /*0048*/ 	.byte	0x04, 0x0a
        /*004a*/ 	.short	(.L_57 - .L_56)
	.align		4
.L_56:
        /*004c*/ 	.word	index@(.nv.constant0._Z29bitonicSortRankKernel128_fp32PfPj)
        /*0050*/ 	.short	0x0380
        /*0052*/ 	.short	0x0010


	//----- nvinfo : EIATTR_SW_WAR
	.align		4
.L_57:
        /*0054*/ 	.byte	0x04, 0x36
        /*0056*/ 	.short	(.L_59 - .L_58)
.L_58:
        /*0058*/ 	.word	0x00000008
.L_59:


//--------------------- .nv.callgraph             --------------------------
	.section	.nv.callgraph,"",@"SHT_CUDA_CALLGRAPH"
	.align	4
	.sectionentsize	8
	.align		4
        /*0000*/ 	.word	0x00000000
	.align		4
        /*0004*/ 	.word	0xffffffff
	.align		4
        /*0008*/ 	.word	0x00000000
	.align		4
        /*000c*/ 	.word	0xfffffffe
	.align		4
        /*0010*/ 	.word	0x00000000
	.align		4
        /*0014*/ 	.word	0xfffffffd
	.align		4
        /*0018*/ 	.word	0x00000000
	.align		4
        /*001c*/ 	.word	0xfffffffc


//--------------------- .text._Z33bitonicSortRankKernelXBlock2_fp32PfPjii --------------------------
	.section	.text._Z33bitonicSortRankKernelXBlock2_fp32PfPjii,"ax",@progbits
	.align	128
        .global         _Z33bitonicSortRankKernelXBlock2_fp32PfPjii
        .type           _Z33bitonicSortRankKernelXBlock2_fp32PfPjii,@function
        .size           _Z33bitonicSortRankKernelXBlock2_fp32PfPjii,(.L_x_6 - _Z33bitonicSortRankKernelXBlock2_fp32PfPjii)
        .other          _Z33bitonicSortRankKernelXBlock2_fp32PfPjii,@"STO_CUDA_ENTRY STV_DEFAULT"
_Z33bitonicSortRankKernelXBlock2_fp32PfPjii:
.text._Z33bitonicSortRankKernelXBlock2_fp32PfPjii:
[----:B------:R-:W-:Y:S08]  /*0000*/  LDC R1, c[0x0][0x37c] ;  /* 0x0000df00ff017b82 */ /* 0x000ff00000000800 */
[----:B------:R-:W0:Y:S01]  /*0010*/  LDC R6, c[0x0][0x394] ;  /* 0x0000e500ff067b82 */ /* 0x000e220000000800 */
[----:B------:R-:W1:Y:S07]  /*0020*/  S2R R8, SR_TID.X ;  /* 0x0000000000087919 */ /* 0x000e6e0000002100 */
[----:B------:R-:W1:Y:S08]  /*0030*/  S2UR UR4, SR_CTAID.X ;  /* 0x00000000000479c3 */ /* 0x000e700000002500 */
[----:B------:R-:W1:Y:S01]  /*0040*/  LDC R7, c[0x0][0x360] ;  /* 0x0000d800ff077b82 */ /* 0x000e620000000800 */
[----:B0-----:R-:W-:-:S04]  /*0050*/  SHF.R.S32.HI R0, RZ, 0x1, R6 ;  /* 0x00000001ff007819 */ /* 0x001fc80000011406 */
[----:B------:R-:W-:-:S04]  /*0060*/  IABS R5, R0 ;  /* 0x0000000000057213 */ /* 0x000fc80000000000 */
[----:B------:R-:W0:Y:S01]  /*0070*/  I2F.RP R4, R5 ;  /* 0x0000000500047306 */ /* 0x000e220000209400 */
[----:B-1----:R-:W-:Y:S01]  /*0080*/  IMAD R7, R7, UR4, R8 ;  /* 0x0000000407077c24 */ /* 0x002fe2000f8e0208 */
[----:B------:R-:W1:Y:S06]  /*0090*/  LDCU.64 UR4, c[0x0][0x358] ;  /* 0x00006b00ff0477ac */ /* 0x000e6c0008000a00 */
[----:B0-----:R-:W0:Y:S02]  /*00a0*/  MUFU.RCP R4, R4 ;  /* 0x0000000400047308 */ /* 0x001e240000001000 */
[----:B0-----:R-:W-:-:S02]  /*00b0*/  IADD3 R2, PT, PT, R4, 0xffffffe, RZ ;  /* 0x0ffffffe04027810 */ /* 0x001fc40007ffe0ff */
[----:B------:R-:W-:-:S04]  /*00c0*/  IABS R4, R7 ;  /* 0x0000000700047213 */ /* 0x000fc80000000000 */
[----:B------:R0:W2:Y:S02]  /*00d0*/  F2I.FTZ.U32.TRUNC.NTZ R3, R2 ;  /* 0x0000000200037305 */ /* 0x0000a4000021f000 */
[----:B0-----:R-:W-:Y:S02]  /*00e0*/  IMAD.MOV.U32 R2, RZ, RZ, RZ ;  /* 0x000000ffff027224 */ /* 0x001fe400078e00ff */
[----:B--2---:R-:W-:-:S05]  /*00f0*/  IMAD.MOV R9, RZ, RZ, -R3 ;  /* 0x000000ffff097224 */ /* 0x004fca00078e0a03 */
[----:B------:R-:W-:-:S05]  /*0100*/  MOV R8, R9 ;  /* 0x0000000900087202 */ /* 0x000fca0000000f00 */
[----:B------:R-:W-:Y:S01]  /*0110*/  IMAD R9, R8, R5, RZ ;  /* 0x0000000508097224 */ /* 0x000fe200078e02ff */
[----:B------:R-:W-:-:S03]  /*0120*/  IABS R8, R0 ;  /* 0x0000000000087213 */ /* 0x000fc60000000000 */
[----:B------:R-:W-:Y:S01]  /*0130*/  IMAD.HI.U32 R3, R3, R9, R2 ;  /* 0x0000000903037227 */ /* 0x000fe200078e0002 */
[----:B------:R-:W-:-:S05]  /*0140*/  IADD3 R2, PT, PT, RZ, -R8, RZ ;  /* 0x80000008ff027210 */ /* 0x000fca0007ffe0ff */
[----:B------:R-:W-:-:S04]  /*0150*/  IMAD.HI.U32 R3, R3, R4, RZ ;  /* 0x0000000403037227 */ /* 0x000fc800078e00ff */
[----:B------:R-:W-:-:S05]  /*0160*/  IMAD R2, R3, R2, R4 ;  /* 0x0000000203027224 */ /* 0x000fca00078e0204 */
[----:B------:R-:W-:-:S13]  /*0170*/  ISETP.GT.U32.AND P2, PT, R5, R2, PT ;  /* 0x000000020500720c */ /* 0x000fda0003f44070 */
[----:B------:R-:W-:Y:S01]  /*0180*/  @!P2 IMAD.IADD R2, R2, 0x1, -R5 ;  /* 0x000000010202a824 */ /* 0x000fe200078e0a05 */
[----:B------:R-:W-:Y:S02]  /*0190*/  @!P2 IADD3 R3, PT, PT, R3, 0x1, RZ ;  /* 0x000000010303a810 */ /* 0x000fe40007ffe0ff */
[----:B------:R-:W-:Y:S02]  /*01a0*/  ISETP.NE.AND P2, PT, R0, RZ, PT ;  /* 0x000000ff0000720c */ /* 0x000fe40003f45270 */
[----:B------:R-:W-:Y:S02]  /*01b0*/  ISETP.GE.U32.AND P0, PT, R2, R5, PT ;  /* 0x000000050200720c */ /* 0x000fe40003f06070 */
[----:B------:R-:W-:Y:S01]  /*01c0*/  LOP3.LUT R2, R7, R0, RZ, 0x3c, !PT ;  /* 0x0000000007027212 */ /* 0x000fe200078e3cff */
[----:B------:R-:W0:Y:S03]  /*01d0*/  LDC.64 R4, c[0x0][0x380] ;  /* 0x0000e000ff047b82 */ /* 0x000e260000000a00 */
[----:B------:R-:W-:-:S07]  /*01e0*/  ISETP.GE.AND P1, PT, R2, RZ, PT ;  /* 0x000000ff0200720c */ /* 0x000fce0003f26270 */
[----:B------:R-:W-:-:S05]  /*01f0*/  @P0 VIADD R3, R3, 0x1 ;  /* 0x0000000103030836 */ /* 0x000fca0000000000 */
[----:B------:R-:W-:-:S05]  /*0200*/  MOV R9, R3 ;  /* 0x0000000300097202 */ /* 0x000fca0000000f00 */
[----:B------:R-:W-:Y:S01]  /*0210*/  @!P1 IMAD.MOV R9, RZ, RZ, -R9 ;  /* 0x000000ffff099224 */ /* 0x000fe200078e0a09 */
[----:B------:R-:W-:-:S04]  /*0220*/  @!P2 LOP3.LUT R9, RZ, R0, RZ, 0x33, !PT ;  /* 0x00000000ff09a212 */ /* 0x000fc800078e33ff */
[----:B------:R-:W-:-:S05]  /*0230*/  IADD3 R2, PT, PT, -R9, RZ, RZ ;  /* 0x000000ff09027210 */ /* 0x000fca0007ffe1ff */
[----:B------:R-:W-:Y:S02]  /*0240*/  IMAD R7, R0, R2, R7 ;  /* 0x0000000200077224 */ /* 0x000fe400078e0207 */
[----:B------:R-:W2:Y:S02]  /*0250*/  LDC.64 R2, c[0x0][0x388] ;  /* 0x0000e200ff027b82 */ /* 0x000ea40000000a00 */
[----:B------:R-:W-:-:S04]  /*0260*/  IMAD R15, R9, R6, R7 ;  /* 0x00000006090f7224 */ /* 0x000fc800078e0207 */
[----:B0-----:R-:W-:-:S05]  /*0270*/  IMAD.WIDE R6, R15, 0x4, R4 ;  /* 0x000000040f067825 */ /* 0x001fca00078e0204 */
[----:B-1----:R-:W3:Y:S01]  /*0280*/  LDG.E R17, desc[UR4][R6.64] ;  /* 0x0000000406117981 */ /* 0x002ee2000c1e1900 */
[----:B------:R-:W-:-:S06]  /*0290*/  IMAD.WIDE R8, R0, 0x4, R6 ;  /* 0x0000000400087825 */ /* 0x000fcc00078e0206 */
[----:B------:R-:W3:Y:S01]  /*02a0*/  LDG.E R8, desc[UR4][R8.64] ;  /* 0x0000000408087981 */ /* 0x000ee2000c1e1900 */
[----:B--2---:R-:W-:-:S04]  /*02b0*/  IMAD.WIDE R10, R15, 0x4, R2 ;  /* 0x000000040f0a7825 */ /* 0x004fc800078e0202 */
[C---:B------:R-:W-:Y:S02]  /*02c0*/  IMAD.WIDE R12, R0.reuse, 0x4, R10 ;  /* 0x00000004000c7825 */ /* 0x040fe400078e020a */
[----:B------:R-:W2:Y:S04]  /*02d0*/  LDG.E R11, desc[UR4][R10.64] ;  /* 0x000000040a0b7981 */ /* 0x000ea8000c1e1900 */
[----:B------:R-:W4:Y:S01]  /*02e0*/  LDG.E R13, desc[UR4][R12.64] ;  /* 0x000000040c0d7981 */ /* 0x000f22000c1e1900 */
[----:B------:R-:W-:Y:S02]  /*02f0*/  IADD3 R0, PT, PT, R0, R15, RZ ;  /* 0x0000000f00007210 */ /* 0x000fe40007ffe0ff */
[----:B---3--:R-:W-:-:S04]  /*0300*/  FSETP.GT.AND P0, PT, R17, R8, PT ;  /* 0x000000081100720b */ /* 0x008fc80003f04000 */
[----:B------:R-:W-:Y:S02]  /*0310*/  SEL R19, R0, R15, P0 ;  /* 0x0000000f00137207 */ /* 0x000fe40000000000 */
[----:B------:R-:W-:-:S03]  /*0320*/  SEL R21, R15, R0, P0 ;  /* 0x000000000f157207 */ /* 0x000fc60000000000 */
[----:B------:R-:W-:-:S04]  /*0330*/  IMAD.WIDE.U32 R14, R19, 0x4, R4 ;  /* 0x00000004130e7825 */ /* 0x000fc800078e0004 */
[----:B------:R-:W-:Y:S01]  /*0340*/  IMAD.WIDE.U32 R4, R21, 0x4, R4 ;  /* 0x0000000415047825 */ /* 0x000fe200078e0004 */
[----:B------:R-:W-:Y:S03]  /*0350*/  STG.E desc[UR4][R14.64], R17 ;  /* 0x000000110e007986 */ /* 0x000fe6000c101904 */
[--C-:B------:R-:W-:Y:S01]  /*0360*/  IMAD.WIDE.U32 R6, R19, 0x4, R2.reuse ;  /* 0x0000000413067825 */ /* 0x100fe200078e0002 */
[----:B------:R-:W-:Y:S03]  /*0370*/  STG.E desc[UR4][R4.64], R8 ;  /* 0x0000000804007986 */ /* 0x000fe6000c101904 */
[----:B------:R-:W-:Y:S01]  /*0380*/  IMAD.WIDE.U32 R2, R21, 0x4, R2 ;  /* 0x0000000415027825 */ /* 0x000fe200078e0002 */
[----:B--2---:R-:W-:Y:S04]  /*0390*/  STG.E desc[UR4][R6.64], R11 ;  /* 0x0000000b06007986 */ /* 0x004fe8000c101904 */
[----:B----4-:R-:W-:Y:S01]  /*03a0*/  STG.E desc[UR4][R2.64], R13 ;  /* 0x0000000d02007986 */ /* 0x010fe2000c101904 */
[----:B------:R-:W-:Y:S05]  /*03b0*/  EXIT ;  /* 0x000000000000794d */ /* 0x000fea0003800000 */
.L_x_0:
[----:B------:R-:W-:-:S00]  /*03c0*/  BRA `(.L_x_0) ;  /* 0xfffffffc00fc7947 */ /* 0x000fc0000383ffff */
[----:B------:R-:W-:-:S00]  /*03d0*/  NOP ;  /* 0x0000000000007918 */ /* 0x000fc00000000000 */
        /* <DEDUP_REMOVED lines=10> */
.L_x_6:


//--------------------- .text._Z33bitonicSortRankKernelXBlock1_fp32PfPji --------------------------
	.section	.text._Z33bitonicSortRankKernelXBlock1_fp32PfPji,"ax",@progbits
	.align	128
        .global         _Z33bitonicSortRankKernelXBlock1_fp32PfPji
        .type           _Z33bitonicSortRankKernelXBlock1_fp32PfPji,@function
        .size           _Z33bitonicSortRankKernelXBlock1_fp32PfPji,(.L_x_7 - _Z33bitonicSortRankKernelXBlock1_fp32PfPji)
        .other          _Z33bitonicSortRankKernelXBlock1_fp32PfPji,@"STO_CUDA_ENTRY STV_DEFAULT"
_Z33bitonicSortRankKernelXBlock1_fp32PfPji:
.text._Z33bitonicSortRankKernelXBlock1_fp32PfPji:
[----:B------:R-:W-:Y:S01]  /*0000*/  LDC R1, c[0x0][0x37c] ;  /* 0x0000df00ff017b82 */ /* 0x000fe20000000800 */
[----:B------:R-:W0:Y:S01]  /*0010*/  LDCU UR6, c[0x0][0x390] ;  /* 0x00007200ff0677ac */ /* 0x000e220008000800 */
[----:B------:R-:W-:Y:S01]  /*0020*/  IMAD.MOV.U32 R0, RZ, RZ, 0x1 ;  /* 0x00000001ff007424 */ /* 0x000fe200078e00ff */
[----:B------:R-:W1:Y:S05]  /*0030*/  S2R R7, SR_TID.X ;  /* 0x0000000000077919 */ /* 0x000e6a0000002100 */
[----:B------:R-:W1:Y:S01]  /*0040*/  S2UR UR4, SR_CTAID.X ;  /* 0x00000000000479c3 */ /* 0x000e620000002500 */
[----:B0-----:R-:W-:-:S04]  /*0050*/  SHF.L.U32 R0, R0, UR6, RZ ;  /* 0x0000000600007c19 */ /* 0x001fc800080006ff */
[----:B------:R-:W-:-:S03]  /*0060*/  SHF.R.S32.HI R5, RZ, 0x1, R0 ;  /* 0x00000001ff057819 */ /* 0x000fc60000011400 */
[----:B------:R-:W1:Y:S01]  /*0070*/  LDC R0, c[0x0][0x360] ;  /* 0x0000d800ff007b82 */ /* 0x000e620000000800 */
[----:B------:R-:W-:-:S04]  /*0080*/  IABS R9, R5 ;  /* 0x0000000500097213 */ /* 0x000fc80000000000 */
[----:B------:R-:W0:Y:S08]  /*0090*/  I2F.RP R4, R9 ;  /* 0x0000000900047306 */ /* 0x000e300000209400 */
[----:B0-----:R-:W0:Y:S01]  /*00a0*/  MUFU.RCP R4, R4 ;  /* 0x0000000400047308 */ /* 0x001e220000001000 */
[----:B-1----:R-:W-:Y:S01]  /*00b0*/  IMAD R0, R0, UR4, R7 ;  /* 0x0000000400007c24 */ /* 0x002fe2000f8e0207 */
[----:B------:R-:W1:Y:S01]  /*00c0*/  LDCU.64 UR4, c[0x0][0x358] ;  /* 0x00006b00ff0477ac */ /* 0x000e620008000a00 */
[----:B0-----:R-:W-:-:S03]  /*00d0*/  VIADD R2, R4, 0xffffffe ;  /* 0x0ffffffe04027836 */ /* 0x001fc60000000000 */
[----:B------:R-:W-:Y:S02]  /*00e0*/  IABS R4, R0 ;  /* 0x0000000000047213 */ /* 0x000fe40000000000 */
[----:B------:R0:W2:Y:S02]  /*00f0*/  F2I.FTZ.U32.TRUNC.NTZ R3, R2 ;  /* 0x0000000200037305 */ /* 0x0000a4000021f000 */
[----:B0-----:R-:W-:Y:S01]  /*0100*/  IMAD.MOV.U32 R2, RZ, RZ, RZ ;  /* 0x000000ffff027224 */ /* 0x001fe200078e00ff */
[----:B--2---:R-:W-:-:S05]  /*0110*/  IADD3 R6, PT, PT, RZ, -R3, RZ ;  /* 0x80000003ff067210 */ /* 0x004fca0007ffe0ff */
        /* <DEDUP_REMOVED lines=11> */
[----:B------:R-:W-:-:S04]  /*01d0*/  LOP3.LUT R2, R0, R5, RZ, 0x3c, !PT ;  /* 0x0000000500027212 */ /* 0x000fc800078e3cff */
[----:B------:R-:W-:-:S07]  /*01e0*/  ISETP.GE.AND P1, PT, R2, RZ, PT ;  /* 0x000000ff0200720c */ /* 0x000fce0003f26270 */
[----:B------:R-:W-:-:S05]  /*01f0*/  @P0 VIADD R3, R3, 0x1 ;  /* 0x0000000103030836 */ /* 0x000fca0000000000 */
[----:B------:R-:W-:Y:S02]  /*0200*/  MOV R4, R3 ;  /* 0x0000000300047202 */ /* 0x000fe40000000f00 */
[----:B------:R-:W0:Y:S03]  /*0210*/  LDC.64 R2, c[0x0][0x380] ;  /* 0x0000e000ff027b82 */ /* 0x000e260000000a00 */
[----:B------:R-:W-:Y:S01]  /*0220*/  @!P1 IMAD.MOV R4, RZ, RZ, -R4 ;  /* 0x000000ffff049224 */ /* 0x000fe200078e0a04 */
[----:B------:R-:W-:-:S04]  /*0230*/  @!P2 LOP3.LUT R4, RZ, R5, RZ, 0x33, !PT ;  /* 0x00000005ff04a212 */ /* 0x000fc800078e33ff */
[C---:B------:R-:W-:Y:S02]  /*0240*/  IADD3 R6, PT, PT, -R4.reuse, RZ, RZ ;  /* 0x000000ff04067210 */ /* 0x040fe40007ffe1ff */
[----:B------:R-:W-:-:S03]  /*0250*/  SHF.L.U32 R7, R4, UR6, RZ ;  /* 0x0000000604077c19 */ /* 0x000fc600080006ff */
[----:B------:R-:W-:Y:S02]  /*0260*/  IMAD R0, R5, R6, R0 ;  /* 0x0000000605007224 */ /* 0x000fe400078e0200 */
[----:B------:R-:W-:-:S03]  /*0270*/  VIADD R5, R4, 0x1 ;  /* 0x0000000104057836 */ /* 0x000fc60000000000 */
[----:B------:R-:W-:Y:S02]  /*0280*/  LOP3.LUT R9, RZ, R0, RZ, 0x33, !PT ;  /* 0x00000000ff097212 */ /* 0x000fe400078e33ff */
[----:B------:R-:W-:Y:S02]  /*0290*/  SHF.L.U32 R6, R5, UR6, RZ ;  /* 0x0000000605067c19 */ /* 0x000fe400080006ff */
[----:B------:R-:W2:Y:S01]  /*02a0*/  LDC.64 R4, c[0x0][0x388] ;  /* 0x0000e200ff047b82 */ /* 0x000ea20000000a00 */
[----:B------:R-:W-:Y:S02]  /*02b0*/  IADD3 R15, PT, PT, R0, R7, RZ ;  /* 0x00000007000f7210 */ /* 0x000fe40007ffe0ff */
[----:B------:R-:W-:-:S03]  /*02c0*/  IMAD.IADD R0, R6, 0x1, R9 ;  /* 0x0000000106007824 */ /* 0x000fc600078e0209 */
[----:B0-----:R-:W-:-:S04]  /*02d0*/  IMAD.WIDE R6, R15, 0x4, R2 ;  /* 0x000000040f067825 */ /* 0x001fc800078e0202 */
[----:B------:R-:W-:Y:S01]  /*02e0*/  IMAD.WIDE R8, R0, 0x4, R2 ;  /* 0x0000000400087825 */ /* 0x000fe200078e0202 */
[----:B-1----:R-:W3:Y:S05]  /*02f0*/  LDG.E R17, desc[UR4][R6.64] ;  /* 0x0000000406117981 */ /* 0x002eea000c1e1900 */
[----:B------:R-:W3:Y:S01]  /*0300*/  LDG.E R8, desc[UR4][R8.64] ;  /* 0x0000000408087981 */ /* 0x000ee2000c1e1900 */
[----:B--2---:R-:W-:-:S04]  /*0310*/  IMAD.WIDE R10, R15, 0x4, R4 ;  /* 0x000000040f0a7825 */ /* 0x004fc800078e0204 */
[----:B------:R-:W-:Y:S02]  /*0320*/  IMAD.WIDE R12, R0, 0x4, R4 ;  /* 0x00000004000c7825 */ /* 0x000fe400078e0204 */
[----:B------:R-:W2:Y:S04]  /*0330*/  LDG.E R11, desc[UR4][R10.64] ;  /* 0x000000040a0b7981 */ /* 0x000ea8000c1e1900 */
[----:B------:R-:W4:Y:S01]  /*0340*/  LDG.E R13, desc[UR4][R12.64] ;  /* 0x000000040c0d7981 */ /* 0x000f22000c1e1900 */
        /* <DEDUP_REMOVED lines=12> */
.L_x_1:
        /* <DEDUP_REMOVED lines=15> */
.L_x_7:


//--------------------- .text._Z29bitonicSortRankKernel128_fp32PfPj --------------------------
	.section	.text._Z29bitonicSortRankKernel128_fp32PfPj,"ax",@progbits
	.align	128
        .global         _Z29bitonicSortRankKernel128_fp32PfPj
        .type           _Z29bitonicSortRankKernel128_fp32PfPj,@function
        .size           _Z29bitonicSortRankKernel128_fp32PfPj,(.L_x_8 - _Z29bitonicSortRankKernel128_fp32PfPj)
        .other          _Z29bitonicSortRankKernel128_fp32PfPj,@"STO_CUDA_ENTRY STV_DEFAULT"
_Z29bitonicSortRankKernel128_fp32PfPj:
.text._Z29bitonicSortRankKernel128_fp32PfPj:
[----:B------:R-:W-:Y:S01]  /*0000*/  LDC R1, c[0x0][0x37c] ;  /* 0x0000df00ff017b82 */ /* 0x000fe20000000800 */
[----:B------:R-:W0:Y:S07]  /*0010*/  S2R R7, SR_TID.X ;  /* 0x0000000000077919 */ /* 0x000e2e0000002100 */
[----:B------:R-:W1:Y:S01]  /*0020*/  S2UR UR4, SR_CTAID.X ;  /* 0x00000000000479c3 */ /* 0x000e620000002500 */
[----:B------:R-:W2:Y:S07]  /*0030*/  LDCU.64 UR12, c[0x0][0x358] ;  /* 0x00006b00ff0c77ac */ /* 0x000eae0008000a00 */
[----:B------:R-:W1:Y:S08]  /*0040*/  LDC R11, c[0x0][0x360] ;  /* 0x0000d800ff0b7b82 */ /* 0x000e700000000800 */
[----:B------:R-:W3:Y:S01]  /*0050*/  LDC.64 R4, c[0x0][0x380] ;  /* 0x0000e000ff047b82 */ /* 0x000ee20000000a00 */
[----:B-1----:R-:W-:-:S04]  /*0060*/  IMAD R6, R11, UR4, RZ ;  /* 0x000000040b067c24 */ /* 0x002fc8000f8e02ff */
[----:B0-----:R-:W-:-:S04]  /*0070*/  IMAD R6, R6, 0x2, R7 ;  /* 0x0000000206067824 */ /* 0x001fc800078e0207 */
[C---:B------:R-:W-:Y:S02]  /*0080*/  IMAD.IADD R0, R6.reuse, 0x1, R11 ;  /* 0x0000000106007824 */ /* 0x040fe400078e020b */
[----:B---3--:R-:W-:-:S04]  /*0090*/  IMAD.WIDE.U32 R2, R6, 0x4, R4 ;  /* 0x0000000406027825 */ /* 0x008fc800078e0004 */
[----:B------:R-:W-:Y:S01]  /*00a0*/  IMAD.WIDE.U32 R4, R0, 0x4, R4 ;  /* 0x0000000400047825 */ /* 0x000fe200078e0004 */
[----:B--2---:R-:W2:Y:S04]  /*00b0*/  LDG.E R13, desc[UR12][R2.64] ;  /* 0x0000000c020d7981 */ /* 0x004ea8000c1e1900 */
[----:B------:R-:W3:Y:S01]  /*00c0*/  LDG.E R15, desc[UR12][R4.64] ;  /* 0x0000000c040f7981 */ /* 0x000ee2000c1e1900 */
[----:B------:R-:W0:Y:S01]  /*00d0*/  S2UR UR6, SR_CgaCtaId ;  /* 0x00000000000679c3 */ /* 0x000e220000008800 */
[----:B------:R-:W-:Y:S01]  /*00e0*/  UMOV UR4, 0x400 ;  /* 0x0000040000047882 */ /* 0x000fe20000000000 */
[----:B------:R-:W-:Y:S01]  /*00f0*/  UMOV UR8, 0x1 ;  /* 0x0000000100087882 */ /* 0x000fe20000000000 */
[----:B------:R-:W-:Y:S02]  /*0100*/  UIADD3 UR5, UPT, UPT, UR4, 0x400, URZ ;  /* 0x0000040004057890 */ /* 0x000fe4000fffe0ff */
[----:B0-----:R-:W-:-:S02]  /*0110*/  ULEA UR4, UR6, UR4, 0x18 ;  /* 0x0000000406047291 */ /* 0x001fc4000f8ec0ff */
[----:B------:R-:W-:-:S04]  /*0120*/  ULEA UR5, UR6, UR5, 0x18 ;  /* 0x0000000506057291 */ /* 0x000fc8000f8ec0ff */
[C---:B------:R-:W-:Y:S02]  /*0130*/  LEA R8, R7.reuse, UR4, 0x2 ;  /* 0x0000000407087c11 */ /* 0x040fe4000f8e10ff */
[----:B------:R-:W-:-:S03]  /*0140*/  LEA R9, R7, UR5, 0x2 ;  /* 0x0000000507097c11 */ /* 0x000fc6000f8e10ff */
[C---:B------:R-:W-:Y:S02]  /*0150*/  IMAD R10, R11.reuse, 0x4, R8 ;  /* 0x000000040b0a7824 */ /* 0x040fe400078e0208 */
[----:B------:R-:W-:Y:S01]  /*0160*/  IMAD R11, R11, 0x4, R9 ;  /* 0x000000040b0b7824 */ /* 0x000fe200078e0209 */
[----:B--2---:R0:W-:Y:S04]  /*0170*/  STS [R8], R13 ;  /* 0x0000000d08007388 */ /* 0x0041e80000000800 */
[----:B---3--:R0:W-:Y:S04]  /*0180*/  STS [R10], R15 ;  /* 0x0000000f0a007388 */ /* 0x0081e80000000800 */
[----:B------:R0:W-:Y:S04]  /*0190*/  STS [R9], R6 ;  /* 0x0000000609007388 */ /* 0x0001e80000000800 */
[----:B------:R0:W-:Y:S02]  /*01a0*/  STS [R11], R0 ;  /* 0x000000000b007388 */ /* 0x0001e40000000800 */
.L_x_4:
[----:B------:R-:W-:Y:S02]  /*01b0*/  UIADD3 UR6, UPT, UPT, UR8, -0x1, URZ ;  /* 0xffffffff08067890 */ /* 0x000fe4000fffe0ff */
[----:B------:R-:W-:-:S04]  /*01c0*/  UISETP.GE.U32.AND UP0, UPT, UR8, 0x2, UPT ;  /* 0x000000020800788c */ /* 0x000fc8000bf06070 */
[----:B0--3--:R-:W-:-:S04]  /*01d0*/  SHF.R.U32.HI R12, RZ, UR6, R7 ;  /* 0x00000006ff0c7c19 */ /* 0x009fc80008011607 */
[C---:B------:R-:W-:Y:S01]  /*01e0*/  SHF.L.U32 R14, R12.reuse, UR6, RZ ;  /* 0x000000060c0e7c19 */ /* 0x040fe200080006ff */
[C---:B0-----:R-:W-:Y:S01]  /*01f0*/  VIADD R15, R12.reuse, 0x1 ;  /* 0x000000010c0f7836 */ /* 0x041fe20000000000 */
[----:B------:R-:W-:-:S03]  /*0200*/  SHF.L.U32 R13, R12, UR8, RZ ;  /* 0x000000080c0d7c19 */ /* 0x000fc600080006ff */
[----:B------:R-:W-:Y:S01]  /*0210*/  IMAD.IADD R14, R7, 0x1, -R14 ;  /* 0x00000001070e7824 */ /* 0x000fe200078e0a0e */
[----:B------:R-:W-:-:S03]  /*0220*/  SHF.L.U32 R15, R15, UR8, RZ ;  /* 0x000000080f0f7c19 */ /* 0x000fc600080006ff */
[----:B------:R-:W-:Y:S01]  /*0230*/  IMAD.IADD R13, R14, 0x1, R13 ;  /* 0x000000010e0d7824 */ /* 0x000fe200078e020d */
[----:B------:R-:W-:-:S04]  /*0240*/  LOP3.LUT R12, RZ, R14, RZ, 0x33, !PT ;  /* 0x0000000eff0c7212 */ /* 0x000fc800078e33ff */
[----:B------:R-:W-:Y:S01]  /*0250*/  LEA R14, R13, UR4, 0x2 ;  /* 0x000000040d0e7c11 */ /* 0x000fe2000f8e10ff */
[----:B------:R-:W-:Y:S01]  /*0260*/  IMAD.IADD R12, R15, 0x1, R12 ;  /* 0x000000010f0c7824 */ /* 0x000fe200078e020c */
[----:B------:R-:W-:-:S04]  /*0270*/  LEA R16, R13, UR5, 0x2 ;  /* 0x000000050d107c11 */ /* 0x000fc8000f8e10ff */
[C---:B------:R-:W-:Y:S01]  /*0280*/  LEA R15, R12.reuse, UR4, 0x2 ;  /* 0x000000040c0f7c11 */ /* 0x040fe2000f8e10ff */
[----:B------:R-:W-:Y:S01]  /*0290*/  LDS R14, [R14] ;  /* 0x000000000e0e7984 */ /* 0x000fe20000000800 */
[----:B------:R-:W-:-:S03]  /*02a0*/  LEA R17, R12, UR5, 0x2 ;  /* 0x000000050c117c11 */ /* 0x000fc6000f8e10ff */
[----:B------:R-:W-:Y:S04]  /*02b0*/  LDS R16, [R16] ;  /* 0x0000000010107984 */ /* 0x000fe80000000800 */
[----:B------:R-:W0:Y:S04]  /*02c0*/  LDS R15, [R15] ;  /* 0x000000000f0f7984 */ /* 0x000e280000000800 */
[----:B------:R-:W1:Y:S01]  /*02d0*/  LDS R17, [R17] ;  /* 0x0000000011117984 */ /* 0x000e620000000800 */
[----:B0-----:R-:W-:-:S04]  /*02e0*/  FSETP.GT.AND P0, PT, R14, R15, PT ;  /* 0x0000000f0e00720b */ /* 0x001fc80003f04000 */
[----:B------:R-:W-:Y:S02]  /*02f0*/  SEL R18, R12, R13, P0 ;  /* 0x0000000d0c127207 */ /* 0x000fe40000000000 */
[----:B------:R-:W-:Y:S02]  /*0300*/  SEL R12, R13, R12, P0 ;  /* 0x0000000c0d0c7207 */ /* 0x000fe40000000000 */
[----:B------:R-:W-:Y:S02]  /*0310*/  LEA R13, R18, UR4, 0x2 ;  /* 0x00000004120d7c11 */ /* 0x000fe4000f8e10ff */
[----:B------:R-:W-:Y:S02]  /*0320*/  LEA R20, R12, UR4, 0x2 ;  /* 0x000000040c147c11 */ /* 0x000fe4000f8e10ff */
[----:B------:R-:W-:Y:S01]  /*0330*/  LEA R19, R18, UR5, 0x2 ;  /* 0x0000000512137c11 */ /* 0x000fe2000f8e10ff */
[----:B------:R0:W-:Y:S01]  /*0340*/  STS [R13], R14 ;  /* 0x0000000e0d007388 */ /* 0x0001e20000000800 */
[----:B------:R-:W-:-:S03]  /*0350*/  LEA R12, R12, UR5, 0x2 ;  /* 0x000000050c0c7c11 */ /* 0x000fc6000f8e10ff */
[----:B------:R0:W-:Y:S04]  /*0360*/  STS [R20], R15 ;  /* 0x0000000f14007388 */ /* 0x0001e80000000800 */
[----:B------:R0:W-:Y:S04]  /*0370*/  STS [R19], R16 ;  /* 0x0000001013007388 */ /* 0x0001e80000000800 */
[----:B-1----:R0:W-:Y:S01]  /*0380*/  STS [R12], R17 ;  /* 0x000000110c007388 */ /* 0x0021e20000000800 */
[----:B------:R-:W-:Y:S06]  /*0390*/  BAR.SYNC.DEFER_BLOCKING 0x0 ;  /* 0x0000000000007b1d */ /* 0x000fec0000010000 */
[----:B------:R-:W-:Y:S05]  /*03a0*/  BRA.U !UP0, `(.L_x_2) ;  /* 0x0000000108887547 */ /* 0x000fea000b800000 */
[----:B------:R-:W-:Y:S02]  /*03b0*/  UMOV UR6, 0x1 ;  /* 0x0000000100067882 */ /* 0x000fe40000000000 */
[----:B------:R-:W-:-:S12]  /*03c0*/  USHF.L.U32 UR6, UR6, UR8, URZ ;  /* 0x0000000806067299 */ /* 0x000fd800080006ff */
.L_x_3:
[----:B------:R-:W-:Y:S02]  /*03d0*/  USHF.R.U32.HI UR9, URZ, 0x2, UR6 ;  /* 0x00000002ff097899 */ /* 0x000fe40008011606 */
[----:B------:R-:W-:Y:S02]  /*03e0*/  ULOP3.LUT UR10, UR6, 0x7ffffffc, URZ, 0xc0, !UPT ;  /* 0x7ffffffc060a7892 */ /* 0x000fe4000f8ec0ff */
[----:B------:R-:W-:Y:S02]  /*03f0*/  UIADD3 UR7, UPT, UPT, UR9, -0x1, URZ ;  /* 0xffffffff09077890 */ /* 0x000fe4000fffe0ff */
[----:B------:R-:W-:Y:S02]  /*0400*/  UISETP.GT.U32.AND UP0, UPT, UR6, 0x7, UPT ;  /* 0x000000070600788c */ /* 0x000fe4000bf04070 */
[----:B------:R-:W-:-:S04]  /*0410*/  ULOP3.LUT UR7, UR9, UR7, URZ, 0xc, !UPT ;  /* 0x0000000709077292 */ /* 0x000fc8000f8e0cff */
[----:B------:R-:W-:-:S06]  /*0420*/  UPOPC UR7, UR7 ;  /* 0x00000007000772bf */ /* 0x000fcc0008000000 */
[----:B0--3--:R-:W-:Y:S01]  /*0430*/  SHF.R.U32.HI R12, RZ, UR7, R7 ;  /* 0x00000007ff0c7c19 */ /* 0x009fe20008011607 */
[----:B------:R-:W-:-:S04]  /*0440*/  USHF.R.U32.HI UR7, URZ, 0x1, UR6 ;  /* 0x00000001ff077899 */ /* 0x000fc80008011606 */
[----:B------:R-:W-:-:S03]  /*0450*/  IMAD.MOV R14, RZ, RZ, -R12 ;  /* 0x000000ffff0e7224 */ /* 0x000fc600078e0a0c */
[----:B------:R-:W-:Y:S01]  /*0460*/  UMOV UR6, UR7 ;  /* 0x0000000700067c82 */ /* 0x000fe20008000000 */
[----:B------:R-:W-:-:S04]  /*0470*/  IMAD R13, R14, UR9, R7 ;  /* 0x000000090e0d7c24 */ /* 0x000fc8000f8e0207 */
[----:B------:R-:W-:-:S04]  /*0480*/  IMAD R13, R12, UR7, R13 ;  /* 0x000000070c0d7c24 */ /* 0x000fc8000f8e020d */
[C---:B------:R-:W-:Y:S01]  /*0490*/  VIADD R12, R13.reuse, UR9 ;  /* 0x000000090d0c7c36 */ /* 0x040fe20008000000 */
[C---:B------:R-:W-:Y:S02]  /*04a0*/  LEA R14, R13.reuse, UR4, 0x2 ;  /* 0x000000040d0e7c11 */ /* 0x040fe4000f8e10ff */
[----:B------:R-:W-:-:S03]  /*04b0*/  LEA R17, R13, UR5, 0x2 ;  /* 0x000000050d117c11 */ /* 0x000fc6000f8e10ff */
[----:B------:R-:W-:Y:S04]  /*04c0*/  LDS R15, [R14] ;  /* 0x000000000e0f7984 */ /* 0x000fe80000000800 */
[----:B------:R-:W0:Y:S04]  /*04d0*/  LDS R16, [R14+UR10] ;  /* 0x0000000a0e107984 */ /* 0x000e280008000800 */
[----:B------:R-:W1:Y:S04]  /*04e0*/  LDS R18, [R17] ;  /* 0x0000000011127984 */ /* 0x000e680000000800 */
[----:B------:R-:W2:Y:S01]  /*04f0*/  LDS R19, [R17+UR10] ;  /* 0x0000000a11137984 */ /* 0x000ea20008000800 */
        /* <DEDUP_REMOVED lines=9> */
[----:B-1----:R3:W-:Y:S04]  /*0590*/  STS [R21], R18 ;  /* 0x0000001215007388 */ /* 0x0027e80000000800 */
[----:B--2---:R3:W-:Y:S01]  /*05a0*/  STS [R12], R19 ;  /* 0x000000130c007388 */ /* 0x0047e20000000800 */
[----:B------:R-:W-:Y:S06]  /*05b0*/  BAR.SYNC.DEFER_BLOCKING 0x0 ;  /* 0x0000000000007b1d */ /* 0x000fec0000010000 */
[----:B------:R-:W-:Y:S05]  /*05c0*/  BRA.U UP0, `(.L_x_3) ;  /* 0xfffffffd00807547 */ /* 0x000fea000b83ffff */
.L_x_2:
[----:B------:R-:W-:-:S04]  /*05d0*/  UIADD3 UR8, UPT, UPT, UR8, 0x1, URZ ;  /* 0x0000000108087890 */ /* 0x000fc8000fffe0ff */
[----:B------:R-:W-:-:S09]  /*05e0*/  UISETP.NE.AND UP0, UPT, UR8, 0x9, UPT ;  /* 0x000000090800788c */ /* 0x000fd2000bf05270 */
[----:B------:R-:W-:Y:S05]  /*05f0*/  BRA.U UP0, `(.L_x_4) ;  /* 0xfffffff900ec7547 */ /* 0x000fea000b83ffff */
[----:B------:R-:W1:Y:S01]  /*0600*/  LDS R9, [R9] ;  /* 0x0000000009097984 */ /* 0x000e620000000800 */
[----:B0--3--:R-:W0:Y:S03]  /*0610*/  LDC.64 R12, c[0x0][0x388] ;  /* 0x0000e200ff0c7b82 */ /* 0x009e260000000a00 */
[----:B------:R-:W2:Y:S04]  /*0620*/  LDS R11, [R11] ;  /* 0x000000000b0b7984 */ /* 0x000ea80000000800 */
[----:B------:R-:W3:Y:S04]  /*0630*/  LDS R15, [R8] ;  /* 0x00000000080f7984 */ /* 0x000ee80000000800 */
[----:B------:R-:W4:Y:S01]  /*0640*/  LDS R17, [R10] ;  /* 0x000000000a117984 */ /* 0x000f220000000800 */
[----:B0-----:R-:W-:-:S04]  /*0650*/  IMAD.WIDE.U32 R6, R6, 0x4, R12 ;  /* 0x0000000406067825 */ /* 0x001fc800078e000c */
[----:B------:R-:W-:Y:S01]  /*0660*/  IMAD.WIDE.U32 R12, R0, 0x4, R12 ;  /* 0x00000004000c7825 */ /* 0x000fe200078e000c */
[----:B-1----:R-:W-:Y:S04]  /*0670*/  STG.E desc[UR12][R6.64], R9 ;  /* 0x0000000906007986 */ /* 0x002fe8000c10190c */
[----:B--2---:R-:W-:Y:S04]  /*0680*/  STG.E desc[UR12][R12.64], R11 ;  /* 0x0000000b0c007986 */ /* 0x004fe8000c10190c */
[----:B---3--:R-:W-:Y:S04]  /*0690*/  STG.E desc[UR12][R2.64], R15 ;  /* 0x0000000f02007986 */ /* 0x008fe8000c10190c */
[----:B----4-:R-:W-:Y:S01]  /*06a0*/  STG.E desc[UR12][R4.64], R17 ;  /* 0x0000001104007986 */ /* 0x010fe2000c10190c */
[----:B------:R-:W-:Y:S05]  /*06b0*/  EXIT ;  /* 0x000000000000794d */ /* 0x000fea0003800000 */
.L_x_5:
        /* <DEDUP_REMOVED lines=12> */
.L_x_8:


//--------------------- .nv.shared.reserved.0     --------------------------
	.section	.nv.shared.reserved.0,"aw",@nobits
	.weak		__nv_reservedSMEM_offset_0_alias
	.size		__nv_reservedSMEM_offset_0_alias, 0, 64
	.other		__nv_reservedSMEM_offset_0_alias,@"STO_CUDA_RESERVED_SHARED STV_DEFAULT"
__nv_reservedSMEM_offset_0_alias:
	.zero		0
	.zero		64


//--------------------- .nv.shared._Z29bitonicSortRankKernel128_fp32PfPj --------------------------
	.section	.nv.shared._Z29bitonicSortRankKernel128_fp32PfPj,"aw",@nobits
	.sectionflags	@""
	.align	4
.nv.shared._Z29bitonicSortRankKernel128_fp32PfPj:
	.zero		3072


//--------------------- .nv.constant0._Z33bitonicSortRankKernelXBlock2_fp32PfPjii --------------------------
	.section	.nv.constant0._Z33bitonicSortRankKernelXBlock2_fp32PfPjii,"a",@progbits
	.sectionflags	@""
	.align	4
.nv.constant0._Z33bitonicSortRankKernelXBlock2_fp32PfPjii:
	.zero		920


//--------------------- .nv.constant0._Z33bitonicSortRankKernelXBlock1_fp32PfPji --------------------------
	.section	.nv.constant0._Z33bitonicSortRankKernelXBlock1_fp32PfPji,"a",@progbits
	.sectionflags	@""
	.align	4
.nv.constant0._Z33bitonicSortRankKernelXBlock1_fp32PfPji:
	.zero		916


//--------------------- .nv.constant0._Z29bitonicSortRankKernel128_fp32PfPj --------------------------
	.section	.nv.constant0._Z29bitonicSortRankKernel128_fp32PfPj,"a",@progbits
	.sectionflags	@""
	.align	4
.nv.constant0._Z29bitonicSortRankKernel128_fp32PfPj:
	.zero		912


//--------------------- SYMBOLS --------------------------

	.type		.nv.reservedSmem.offset0,@object
	.size		.nv.reservedSmem.offset0,0x4
	.type		.nv.reservedSmem.cap,@object
	.size		.nv.reservedSmem.cap,0x4
